//
// Generated by NVIDIA NVVM Compiler
//
// Compiler Build ID: CL-36424714
// Cuda compilation tools, release 13.0, V13.0.88
// Based on NVVM 20.0.0
//

.version 9.0
.target sm_100
.address_size 64

	// .globl	_Z20block_scan_inclusivePiPKii
// _ZZ20block_scan_inclusivePiPKiiE11warp_totals has been demoted

.visible .entry _Z20block_scan_inclusivePiPKii(
	.param .u64 .ptr .align 1 _Z20block_scan_inclusivePiPKii_param_0,
	.param .u64 .ptr .align 1 _Z20block_scan_inclusivePiPKii_param_1,
	.param .u32 _Z20block_scan_inclusivePiPKii_param_2
)
{
	.reg .pred 	%p<27>;
	.reg .b32 	%r<59>;
	.reg .b64 	%rd<9>;
	// demoted variable
	.shared .align 4 .b8 _ZZ20block_scan_inclusivePiPKiiE11warp_totals[128];
	ld.param.u64 	%rd1, [_Z20block_scan_inclusivePiPKii_param_0];
	ld.param.u64 	%rd2, [_Z20block_scan_inclusivePiPKii_param_1];
	ld.param.u32 	%r15, [_Z20block_scan_inclusivePiPKii_param_2];
	mov.u32 	%r1, %tid.x;
	mov.u32 	%r17, %ctaid.x;
	mov.u32 	%r2, %ntid.x;
	mad.lo.s32 	%r3, %r17, %r2, %r1;
	setp.ge.s32 	%p1, %r3, %r15;
	mov.b32 	%r56, 0;
	@%p1 bra 	$L__BB0_2;
	cvta.to.global.u64 	%rd3, %rd2;
	mul.wide.s32 	%rd4, %r3, 4;
	add.s64 	%rd5, %rd3, %rd4;
	ld.global.u32 	%r56, [%rd5];
$L__BB0_2:
	and.b32  	%r6, %r1, 31;
	shfl.sync.up.b32	%r18|%p2, %r56, 1, 0, -1;
	setp.eq.s32 	%p3, %r6, 0;
	selp.b32 	%r19, 0, %r18, %p3;
	add.s32 	%r20, %r19, %r56;
	shfl.sync.up.b32	%r21|%p4, %r20, 2, 0, -1;
	setp.lt.u32 	%p5, %r6, 2;
	selp.b32 	%r22, 0, %r21, %p5;
	add.s32 	%r23, %r22, %r20;
	shfl.sync.up.b32	%r24|%p6, %r23, 4, 0, -1;
	setp.lt.u32 	%p7, %r6, 4;
	selp.b32 	%r25, 0, %r24, %p7;
	add.s32 	%r26, %r25, %r23;
	shfl.sync.up.b32	%r27|%p8, %r26, 8, 0, -1;
	setp.lt.u32 	%p9, %r6, 8;
	selp.b32 	%r28, 0, %r27, %p9;
	add.s32 	%r29, %r28, %r26;
	shfl.sync.up.b32	%r30|%p10, %r29, 16, 0, -1;
	setp.lt.u32 	%p11, %r6, 16;
	selp.b32 	%r31, 0, %r30, %p11;
	add.s32 	%r7, %r31, %r29;
	setp.ne.s32 	%p12, %r6, 31;
	shr.u32 	%r32, %r1, 3;
	and.b32  	%r33, %r32, 124;
	mov.u32 	%r34, _ZZ20block_scan_inclusivePiPKiiE11warp_totals;
	add.s32 	%r8, %r34, %r33;
	@%p12 bra 	$L__BB0_4;
	st.shared.u32 	[%r8], %r7;
$L__BB0_4:
	bar.sync 	0;
	setp.gt.u32 	%p13, %r1, 31;
	@%p13 bra 	$L__BB0_8;
	add.s32 	%r36, %r2, 31;
	shr.u32 	%r37, %r36, 5;
	setp.ge.u32 	%p14, %r1, %r37;
	shl.b32 	%r38, %r1, 2;
	add.s32 	%r9, %r34, %r38;
	mov.b32 	%r57, 0;
	@%p14 bra 	$L__BB0_7;
	ld.shared.u32 	%r57, [%r9];
$L__BB0_7:
	setp.lt.u32 	%p15, %r6, 16;
	setp.lt.u32 	%p16, %r6, 8;
	setp.lt.u32 	%p17, %r6, 4;
	setp.lt.u32 	%p18, %r6, 2;
	setp.eq.s32 	%p19, %r6, 0;
	shfl.sync.up.b32	%r40|%p20, %r57, 1, 0, -1;
	selp.b32 	%r41, 0, %r40, %p19;
	add.s32 	%r42, %r41, %r57;
	shfl.sync.up.b32	%r43|%p21, %r42, 2, 0, -1;
	selp.b32 	%r44, 0, %r43, %p18;
	add.s32 	%r45, %r44, %r42;
	shfl.sync.up.b32	%r46|%p22, %r45, 4, 0, -1;
	selp.b32 	%r47, 0, %r46, %p17;
	add.s32 	%r48, %r47, %r45;
	shfl.sync.up.b32	%r49|%p23, %r48, 8, 0, -1;
	selp.b32 	%r50, 0, %r49, %p16;
	add.s32 	%r51, %r50, %r48;
	shfl.sync.up.b32	%r52|%p24, %r51, 16, 0, -1;
	selp.b32 	%r53, 0, %r52, %p15;
	add.s32 	%r54, %r53, %r51;
	st.shared.u32 	[%r9], %r54;
$L__BB0_8:
	setp.lt.u32 	%p25, %r1, 32;
	bar.sync 	0;
	mov.b32 	%r58, 0;
	@%p25 bra 	$L__BB0_10;
	ld.shared.u32 	%r58, [%r8+-4];
$L__BB0_10:
	setp.ge.s32 	%p26, %r3, %r15;
	add.s32 	%r14, %r58, %r7;
	@%p26 bra 	$L__BB0_12;
	cvta.to.global.u64 	%rd6, %rd1;
	mul.wide.s32 	%rd7, %r3, 4;
	add.s64 	%rd8, %rd6, %rd7;
	st.global.u32 	[%rd8], %r14;
$L__BB0_12:
	ret;

}


// ===== COMPILED SASS (sm_100) =====

	.target	sm_100

	.elftype	@"ET_EXEC"


//--------------------- .note.nv.tkinfo           --------------------------
	.section	.note.nv.tkinfo,"",@"SHT_NOTE"
	.sectionflags	@"SHF_NOTE_NV_TKINFO"
	.tkinfo
        /*0018*/ 	.word	0x00000002
        /*0030*/ 	.string	""
        /*0030*/ 	.string	"ptxas"
        /*0030*/ 	.string	"Cuda compilation tools, release 13.0, V13.0.88"
        /*0030*/ 	.string	"Build cuda_13.0.r13.0/compiler.36424714_0"
        /*0030*/ 	.string	"-arch sm_100 -m 64 "



//--------------------- .note.nv.cuinfo           --------------------------
	.section	.note.nv.cuinfo,"",@"SHT_NOTE"
	.sectionflags	@"SHF_NOTE_NV_CUINFO"
        /*0018*/ 	.short	0x0002
        /*001a*/ 	.short	0x0064
        /*001c*/ 	.short	0x0082
	.zero		2


//--------------------- .nv.info                  --------------------------
	.section	.nv.info,"",@"SHT_CUDA_INFO"
	.align	4


	//----- nvinfo : EIATTR_REGCOUNT
	.align		4
        /*0000*/ 	.byte	0x04, 0x2f
        /*0002*/ 	.short	(.L_1 - .L_0)
	.align		4
.L_0:
        /*0004*/ 	.word	index@(_Z20block_scan_inclusivePiPKii)
        /*0008*/ 	.word	0x00000012


	//----- nvinfo : EIATTR_FRAME_SIZE
	.align		4
.L_1:
        /*000c*/ 	.byte	0x04, 0x11
        /*000e*/ 	.short	(.L_3 - .L_2)
	.align		4
.L_2:
        /*0010*/ 	.word	index@(_Z20block_scan_inclusivePiPKii)
        /*0014*/ 	.word	0x00000000


	//----- nvinfo : EIATTR_MIN_STACK_SIZE
	.align		4
.L_3:
        /*0018*/ 	.byte	0x04, 0x12
        /*001a*/ 	.short	(.L_5 - .L_4)
	.align		4
.L_4:
        /*001c*/ 	.word	index@(_Z20block_scan_inclusivePiPKii)
        /*0020*/ 	.word	0x00000000
.L_5:


//--------------------- .nv.compat                --------------------------
	.section	.nv.compat,"",@"SHT_CUDA_COMPAT_INFO"
	.align	4
        /*0000*/ 	.byte	0x02, 0x09, 0x00, 0x00, 0x02, 0x02, 0x01, 0x00, 0x02, 0x05, 0x05, 0x00, 0x03, 0x07, 0x01, 0x01
        /*0010*/ 	.byte	0x02, 0x03, 0x00, 0x00, 0x02, 0x06, 0x01, 0x00, 0x04, 0x0b, 0x08, 0x00, 0x09, 0x00, 0x00, 0x00
        /*0020*/ 	.byte	0x00, 0x00, 0x00, 0x00


//--------------------- .nv.info._Z20block_scan_inclusivePiPKii --------------------------
	.section	.nv.info._Z20block_scan_inclusivePiPKii,"",@"SHT_CUDA_INFO"
	.sectionflags	@""
	.align	4


	//----- nvinfo : EIATTR_CUDA_API_VERSION
	.align		4
        /*0000*/ 	.byte	0x04, 0x37
        /*0002*/ 	.short	(.L_7 - .L_6)
.L_6:
        /*0004*/ 	.word	0x00000082


	//----- nvinfo : EIATTR_KPARAM_INFO
	.align		4
.L_7:
        /*0008*/ 	.byte	0x04, 0x17
        /*000a*/ 	.short	(.L_9 - .L_8)
.L_8:
        /*000c*/ 	.word	0x00000000
        /*0010*/ 	.short	0x0002
        /*0012*/ 	.short	0x0010
        /*0014*/ 	.byte	0x00, 0xf0, 0x11, 0x00


	//----- nvinfo : EIATTR_KPARAM_INFO
	.align		4
.L_9:
        /*0018*/ 	.byte	0x04, 0x17
        /*001a*/ 	.short	(.L_11 - .L_10)
.L_10:
        /*001c*/ 	.word	0x00000000
        /*0020*/ 	.short	0x0001
        /*0022*/ 	.short	0x0008
        /*0024*/ 	.byte	0x00, 0xf5, 0x21, 0x00


	//----- nvinfo : EIATTR_KPARAM_INFO
	.align		4
.L_11:
        /*0028*/ 	.byte	0x04, 0x17
        /*002a*/ 	.short	(.L_13 - .L_12)
.L_12:
        /*002c*/ 	.word	0x00000000
        /*0030*/ 	.short	0x0000
        /*0032*/ 	.short	0x0000
        /*0034*/ 	.byte	0x00, 0xf5, 0x21, 0x00


	//----- nvinfo : EIATTR_SPARSE_MMA_MASK
	.align		4
.L_13:
        /*0038*/ 	.byte	0x03, 0x50
        /*003a*/ 	.short	0x0000


	//----- nvinfo : EIATTR_MAXREG_COUNT
	.align		4
        /*003c*/ 	.byte	0x03, 0x1b
        /*003e*/ 	.short	0x00ff


	//----- nvinfo : EIATTR_NUM_BARRIERS
	.align		4
        /*0040*/ 	.byte	0x02, 0x4c
        /*0042*/ 	.byte	0x01
	.zero		1


	//----- nvinfo : EIATTR_MERCURY_ISA_VERSION
	.align		4
        /*0044*/ 	.byte	0x03, 0x5f
        /*0046*/ 	.short	0x0101


	//----- nvinfo : EIATTR_COOP_GROUP_MASK_REGIDS
	.align		4
        /*0048*/ 	.byte	0x04, 0x29
        /*004a*/ 	.short	(.L_15 - .L_14)


	//   ....[0]....
.L_14:
        /*004c*/ 	.word	0xffffffff


	//   ....[1]....
        /*0050*/ 	.word	0xffffffff


	//   ....[2]....
        /*0054*/ 	.word	0xffffffff


	//   ....[3]....
        /*0058*/ 	.word	0xffffffff


	//   ....[4]....
        /*005c*/ 	.word	0xffffffff


	//   ....[5]....
        /*0060*/ 	.word	0xffffffff


	//   ....[6]....
        /*0064*/ 	.word	0xffffffff


	//   ....[7]....
        /*0068*/ 	.word	0xffffffff


	//   ....[8]....
        /*006c*/ 	.word	0xffffffff


	//   ....[9]....
        /*0070*/ 	.word	0xffffffff


	//   ....[10]....
        /*0074*/ 	.word	0x0500000c


	//   ....[11]....
        /*0078*/ 	.word	0x0500000c


	//   ....[12]....
        /*007c*/ 	.word	0x0500000c


	//   ....[13]....
        /*0080*/ 	.word	0x0500000c


	//   ....[14]....
        /*0084*/ 	.word	0x0500000c


	//----- nvinfo : EIATTR_COOP_GROUP_INSTR_OFFSETS
	.align		4
.L_15:
        /*0088*/ 	.byte	0x04, 0x28
        /*008a*/ 	.short	(.L_17 - .L_16)


	//   ....[0]....
.L_16:
        /*008c*/ 	.word	0x00000140


	//   ....[1]....
        /*0090*/ 	.word	0x00000180


	//   ....[2]....
        /*0094*/ 	.word	0x000001b0


	//   ....[3]....
        /*0098*/ 	.word	0x000001e0


	//   ....[4]....
        /*009c*/ 	.word	0x00000220


	//   ....[5]....
        /*00a0*/ 	.word	0x00000330


	//   ....[6]....
        /*00a4*/ 	.word	0x00000360


	//   ....[7]....
        /*00a8*/ 	.word	0x00000390


	//   ....[8]....
        /*00ac*/ 	.word	0x000003c0


	//   ....[9]....
        /*00b0*/ 	.word	0x000003f0


	//   ....[10]....
        /*00b4*/ 	.word	0x00000530


	//   ....[11]....
        /*00b8*/ 	.word	0x000005b0


	//   ....[12]....
        /*00bc*/ 	.word	0x00000630


	//   ....[13]....
        /*00c0*/ 	.word	0x000006b0


	//   ....[14]....
        /*00c4*/ 	.word	0x00000720


	//----- nvinfo : EIATTR_VRC_CTA_INIT_COUNT
	.align		4
.L_17:
        /*00c8*/ 	.byte	0x02, 0x4a
	.zero		1
	.zero		1


	//----- nvinfo : EIATTR_EXIT_INSTR_OFFSETS
	.align		4
        /*00cc*/ 	.byte	0x04, 0x1c
        /*00ce*/ 	.short	(.L_19 - .L_18)


	//   ....[0]....
.L_18:
        /*00d0*/ 	.word	0x00000480


	//   ....[1]....
        /*00d4*/ 	.word	0x000004d0


	//----- nvinfo : EIATTR_CRS_STACK_SIZE
	.align		4
.L_19:
        /*00d8*/ 	.byte	0x04, 0x1e
        /*00da*/ 	.short	(.L_21 - .L_20)
.L_20:
        /*00dc*/ 	.word	0x00000000


	//----- nvinfo : EIATTR_CBANK_PARAM_SIZE
	.align		4
.L_21:
        /*00e0*/ 	.byte	0x03, 0x19
        /*00e2*/ 	.short	0x0014


	//----- nvinfo : EIATTR_PARAM_CBANK
	.align		4
        /*00e4*/ 	.byte	0x04, 0x0a
        /*00e6*/ 	.short	(.L_23 - .L_22)
	.align		4
.L_22:
        /*00e8*/ 	.word	index@(.nv.constant0._Z20block_scan_inclusivePiPKii)
        /*00ec*/ 	.short	0x0380
        /*00ee*/ 	.short	0x0014


	//----- nvinfo : EIATTR_SW_WAR
	.align		4
.L_23:
        /*00f0*/ 	.byte	0x04, 0x36
        /*00f2*/ 	.short	(.L_25 - .L_24)
.L_24:
        /*00f4*/ 	.word	0x00000008
.L_25:


//--------------------- .nv.callgraph             --------------------------
	.section	.nv.callgraph,"",@"SHT_CUDA_CALLGRAPH"
	.align	4
	.sectionentsize	8
	.align		4
        /*0000*/ 	.word	0x00000000
	.align		4
        /*0004*/ 	.word	0xffffffff
	.align		4
        /*0008*/ 	.word	0x00000000
	.align		4
        /*000c*/ 	.word	0xfffffffe
	.align		4
        /*0010*/ 	.word	0x00000000
	.align		4
        /*0014*/ 	.word	0xfffffffd
	.align		4
        /*0018*/ 	.word	0x00000000
	.align		4
        /*001c*/ 	.word	0xfffffffc


//--------------------- .text._Z20block_scan_inclusivePiPKii --------------------------
	.section	.text._Z20block_scan_inclusivePiPKii,"ax",@progbits
	.align	128
        .global         _Z20block_scan_inclusivePiPKii
        .type           _Z20block_scan_inclusivePiPKii,@function
        .size           _Z20block_scan_inclusivePiPKii,(.L_x_9 - _Z20block_scan_inclusivePiPKii)
        .other          _Z20block_scan_inclusivePiPKii,@"STO_CUDA_ENTRY STV_DEFAULT"
_Z20block_scan_inclusivePiPKii:
.text._Z20block_scan_inclusivePiPKii:
[----:B------:R-:W-:Y:S01]  /*0000*/  LDC R1, c[0x0][0x37c] ;  /* 0x0000df00ff017b82 */ /* 0x000fe20000000800 */
[----:B------:R-:W0:Y:S07]  /*0010*/  S2R R2, SR_TID.X ;  /* 0x0000000000027919 */ /* 0x000e2e0000002100 */
[----:B------:R-:W0:Y:S01]  /*0020*/  S2UR UR4, SR_CTAID.X ;  /* 0x00000000000479c3 */ /* 0x000e220000002500 */
[----:B------:R-:W1:Y:S01]  /*0030*/  LDCU UR5, c[0x0][0x390] ;  /* 0x00007200ff0577ac */ /* 0x000e620008000800 */
[----:B------:R-:W-:Y:S01]  /*0040*/  IMAD.MOV.U32 R3, RZ, RZ, RZ ;  /* 0x000000ffff037224 */ /* 0x000fe200078e00ff */
[----:B------:R-:W2:Y:S05]  /*0050*/  LDCU.64 UR6, c[0x0][0x358] ;  /* 0x00006b00ff0677ac */ /* 0x000eaa0008000a00 */
[----:B------:R-:W0:Y:S02]  /*0060*/  LDC R11, c[0x0][0x360] ;  /* 0x0000d800ff0b7b82 */ /* 0x000e240000000800 */
[----:B0-----:R-:W-:-:S05]  /*0070*/  IMAD R0, R11, UR4, R2 ;  /* 0x000000040b007c24 */ /* 0x001fca000f8e0202 */
[----:B-1----:R-:W-:-:S13]  /*0080*/  ISETP.GE.AND P0, PT, R0, UR5, PT ;  /* 0x0000000500007c0c */ /* 0x002fda000bf06270 */
[----:B------:R-:W0:Y:S02]  /*0090*/  @!P0 LDC.64 R4, c[0x0][0x388] ;  /* 0x0000e200ff048b82 */ /* 0x000e240000000a00 */
[----:B0-----:R-:W-:-:S05]  /*00a0*/  @!P0 IMAD.WIDE R4, R0, 0x4, R4 ;  /* 0x0000000400048825 */ /* 0x001fca00078e0204 */
[----:B--2---:R-:W2:Y:S01]  /*00b0*/  @!P0 LDG.E R3, desc[UR6][R4.64] ;  /* 0x0000000604038981 */ /* 0x004ea2000c1e1900 */
[----:B------:R-:W-:Y:S01]  /*00c0*/  LOP3.LUT P1, R6, R2, 0x1f, RZ, 0xc0, !PT ;  /* 0x0000001f02067812 */ /* 0x000fe2000782c0ff */
[----:B------:R-:W0:Y:S01]  /*00d0*/  S2UR UR5, SR_CgaCtaId ;  /* 0x00000000000579c3 */ /* 0x000e220000008800 */
[----:B------:R-:W-:Y:S02]  /*00e0*/  UMOV UR4, 0x400 ;  /* 0x0000040000047882 */ /* 0x000fe40000000000 */
[C---:B------:R-:W-:Y:S02]  /*00f0*/  ISETP.GE.U32.AND P2, PT, R6.reuse, 0x4, PT ;  /* 0x000000040600780c */ /* 0x040fe40003f46070 */
[C---:B------:R-:W-:Y:S02]  /*0100*/  ISETP.GE.U32.AND P3, PT, R6.reuse, 0x8, PT ;  /* 0x000000080600780c */ /* 0x040fe40003f66070 */
[C---:B------:R-:W-:Y:S02]  /*0110*/  ISETP.GE.U32.AND P4, PT, R6.reuse, 0x10, PT ;  /* 0x000000100600780c */ /* 0x040fe40003f86070 */
[----:B------:R-:W-:Y:S01]  /*0120*/  ISETP.NE.AND P5, PT, R6, 0x1f, PT ;  /* 0x0000001f0600780c */ /* 0x000fe20003fa5270 */
[----:B0-----:R-:W-:Y:S01]  /*0130*/  ULEA UR4, UR5, UR4, 0x18 ;  /* 0x0000000405047291 */ /* 0x001fe2000f8ec0ff */
[----:B--2---:R-:W0:Y:S02]  /*0140*/  SHFL.UP PT, R7, R3, 0x1, RZ ;  /* 0x0420000003077989 */ /* 0x004e2400000e00ff */
[----:B0-----:R-:W-:-:S02]  /*0150*/  SEL R8, R7, RZ, P1 ;  /* 0x000000ff07087207 */ /* 0x001fc40000800000 */
[----:B------:R-:W-:-:S03]  /*0160*/  ISETP.GE.U32.AND P1, PT, R6, 0x2, PT ;  /* 0x000000020600780c */ /* 0x000fc60003f26070 */
[----:B------:R-:W-:-:S05]  /*0170*/  IMAD.IADD R8, R8, 0x1, R3 ;  /* 0x0000000108087824 */ /* 0x000fca00078e0203 */
[----:B------:R-:W0:Y:S02]  /*0180*/  SHFL.UP PT, R7, R8, 0x2, RZ ;  /* 0x0440000008077989 */ /* 0x000e2400000e00ff */
[----:B0-----:R-:W-:-:S05]  /*0190*/  SEL R7, R7, RZ, P1 ;  /* 0x000000ff07077207 */ /* 0x001fca0000800000 */
[----:B------:R-:W-:-:S05]  /*01a0*/  IMAD.IADD R7, R8, 0x1, R7 ;  /* 0x0000000108077824 */ /* 0x000fca00078e0207 */
[----:B------:R-:W0:Y:S02]  /*01b0*/  SHFL.UP PT, R9, R7, 0x4, RZ ;  /* 0x0480000007097989 */ /* 0x000e2400000e00ff */
[----:B0-----:R-:W-:-:S05]  /*01c0*/  SEL R4, R9, RZ, P2 ;  /* 0x000000ff09047207 */ /* 0x001fca0001000000 */
[----:B------:R-:W-:-:S05]  /*01d0*/  IMAD.IADD R4, R7, 0x1, R4 ;  /* 0x0000000107047824 */ /* 0x000fca00078e0204 */
[----:B------:R-:W0:Y:S02]  /*01e0*/  SHFL.UP PT, R3, R4, 0x8, RZ ;  /* 0x0500000004037989 */ /* 0x000e2400000e00ff */
[----:B0-----:R-:W-:-:S05]  /*01f0*/  SEL R3, R3, RZ, P3 ;  /* 0x000000ff03037207 */ /* 0x001fca0001800000 */
[----:B------:R-:W-:Y:S01]  /*0200*/  IMAD.IADD R5, R4, 0x1, R3 ;  /* 0x0000000104057824 */ /* 0x000fe200078e0203 */
[----:B------:R-:W-:-:S04]  /*0210*/  SHF.R.U32.HI R4, RZ, 0x3, R2 ;  /* 0x00000003ff047819 */ /* 0x000fc80000011602 */
[----:B------:R-:W0:Y:S01]  /*0220*/  SHFL.UP PT, R3, R5, 0x10, RZ ;  /* 0x0600000005037989 */ /* 0x000e2200000e00ff */
[----:B------:R-:W-:Y:S02]  /*0230*/  LOP3.LUT R4, R4, 0x7c, RZ, 0xc0, !PT ;  /* 0x0000007c04047812 */ /* 0x000fe400078ec0ff */
[----:B0-----:R-:W-:-:S04]  /*0240*/  SEL R8, R3, RZ, P4 ;  /* 0x000000ff03087207 */ /* 0x001fc80002000000 */
[----:B------:R-:W-:-:S05]  /*0250*/  IADD3 R3, PT, PT, R5, R8, RZ ;  /* 0x0000000805037210 */ /* 0x000fca0007ffe0ff */
[----:B------:R0:W-:Y:S01]  /*0260*/  @!P5 STS [R4+UR4], R3 ;  /* 0x000000030400d988 */ /* 0x0001e20008000804 */
[----:B------:R-:W-:Y:S01]  /*0270*/  BAR.SYNC.DEFER_BLOCKING 0x0 ;  /* 0x0000000000007b1d */ /* 0x000fe20000010000 */
[----:B------:R-:W-:-:S13]  /*0280*/  ISETP.GT.U32.AND P5, PT, R2, 0x1f, PT ;  /* 0x0000001f0200780c */ /* 0x000fda0003fa4070 */
[----:B0-----:R-:W-:Y:S05]  /*0290*/  @P5 BRA `(.L_x_0) ;  /* 0x0000000000645947 */ /* 0x001fea0003800000 */
[----:B------:R-:W-:Y:S01]  /*02a0*/  VIADD R5, R11, 0x1f ;  /* 0x0000001f0b057836 */ /* 0x000fe20000000000 */
[----:B------:R-:W-:Y:S01]  /*02b0*/  UMOV UR5, 0xffffffff ;  /* 0xffffffff00057882 */ /* 0x000fe20000000000 */
[----:B------:R-:W-:-:S03]  /*02c0*/  IMAD.MOV.U32 R7, RZ, RZ, RZ ;  /* 0x000000ffff077224 */ /* 0x000fc600078e00ff */
[----:B------:R-:W-:-:S04]  /*02d0*/  SHF.R.U32.HI R5, RZ, 0x5, R5 ;  /* 0x00000005ff057819 */ /* 0x000fc80000011605 */
[C---:B------:R-:W-:Y:S02]  /*02e0*/  ISETP.GE.U32.AND P5, PT, R2.reuse, R5, PT ;  /* 0x000000050200720c */ /* 0x040fe40003fa6070 */
[----:B------:R-:W-:-:S11]  /*02f0*/  LEA R5, R2, UR4, 0x2 ;  /* 0x0000000402057c11 */ /* 0x000fd6000f8e10ff */
[----:B------:R0:W1:Y:S01]  /*0300*/  @!P5 LDS R7, [R5] ;  /* 0x000000000507d984 */ /* 0x0000620000000800 */
[----:B------:R-:W-:Y:S01]  /*0310*/  ISETP.NE.AND P5, PT, R6, RZ, PT ;  /* 0x000000ff0600720c */ /* 0x000fe20003fa5270 */
[----:B------:R-:W-:-:S12]  /*0320*/  BRA.DIV UR5, `(.L_x_1) ;  /* 0x00000002056c7947 */ /* 0x000fd8000b800000 */
[----:B-1----:R-:W1:Y:S02]  /*0330*/  SHFL.UP PT, R6, R7, 0x1, RZ ;  /* 0x0420000007067989 */ /* 0x002e6400000e00ff */
[----:B-1----:R-:W-:-:S05]  /*0340*/  SEL R6, R6, RZ, P5 ;  /* 0x000000ff06067207 */ /* 0x002fca0002800000 */
[----:B------:R-:W-:-:S05]  /*0350*/  IMAD.IADD R6, R6, 0x1, R7 ;  /* 0x0000000106067824 */ /* 0x000fca00078e0207 */
[----:B------:R-:W1:Y:S02]  /*0360*/  SHFL.UP PT, R8, R6, 0x2, RZ ;  /* 0x0440000006087989 */ /* 0x000e6400000e00ff */
[----:B-1----:R-:W-:-:S05]  /*0370*/  SEL R9, R8, RZ, P1 ;  /* 0x000000ff08097207 */ /* 0x002fca0000800000 */
[----:B------:R-:W-:-:S05]  /*0380*/  IMAD.IADD R9, R6, 0x1, R9 ;  /* 0x0000000106097824 */ /* 0x000fca00078e0209 */
[----:B------:R-:W1:Y:S02]  /*0390*/  SHFL.UP PT, R8, R9, 0x4, RZ ;  /* 0x0480000009087989 */ /* 0x000e6400000e00ff */
[----:B-1----:R-:W-:-:S05]  /*03a0*/  SEL R8, R8, RZ, P2 ;  /* 0x000000ff08087207 */ /* 0x002fca0001000000 */
[----:B------:R-:W-:-:S05]  /*03b0*/  IMAD.IADD R8, R9, 0x1, R8 ;  /* 0x0000000109087824 */ /* 0x000fca00078e0208 */
[----:B------:R-:W1:Y:S02]  /*03c0*/  SHFL.UP PT, R10, R8, 0x8, RZ ;  /* 0x05000000080a7989 */ /* 0x000e6400000e00ff */
[----:B-1----:R-:W-:-:S04]  /*03d0*/  SEL R11, R10, RZ, P3 ;  /* 0x000000ff0a0b7207 */ /* 0x002fc80001800000 */
[----:B------:R-:W-:-:S05]  /*03e0*/  IADD3 R11, PT, PT, R8, R11, RZ ;  /* 0x0000000b080b7210 */ /* 0x000fca0007ffe0ff */
[----:B------:R1:W2:Y:S02]  /*03f0*/  SHFL.UP PT, R7, R11, 0x10, RZ ;  /* 0x060000000b077989 */ /* 0x0002a400000e00ff */
.L_x_7:
[----:B--2---:R-:W-:-:S05]  /*0400*/  SEL R6, R7, RZ, P4 ;  /* 0x000000ff07067207 */ /* 0x004fca0002000000 */
[----:B------:R-:W-:-:S05]  /*0410*/  IMAD.IADD R6, R11, 0x1, R6 ;  /* 0x000000010b067824 */ /* 0x000fca00078e0206 */
[----:B------:R2:W-:Y:S02]  /*0420*/  STS [R5], R6 ;  /* 0x0000000605007388 */ /* 0x0005e40000000800 */
.L_x_0:
[----:B------:R-:W-:Y:S05]  /*0430*/  WARPSYNC.ALL ;  /* 0x0000000000007948 */ /* 0x000fea0003800000 */
[----:B------:R-:W-:Y:S01]  /*0440*/  BAR.SYNC.DEFER_BLOCKING 0x0 ;  /* 0x0000000000007b1d */ /* 0x000fe20000010000 */
[----:B------:R-:W-:Y:S01]  /*0450*/  ISETP.GE.U32.AND P1, PT, R2, 0x20, PT ;  /* 0x000000200200780c */ /* 0x000fe20003f26070 */
[----:B------:R-:W-:-:S12]  /*0460*/  IMAD.MOV.U32 R2, RZ, RZ, RZ ;  /* 0x000000ffff027224 */ /* 0x000fd800078e00ff */
[----:B------:R3:W4:Y:S01]  /*0470*/  @P1 LDS R2, [R4+UR4+-0x4] ;  /* 0xfffffc0404021984 */ /* 0x0007220008000800 */
[----:B------:R-:W-:Y:S05]  /*0480*/  @P0 EXIT ;  /* 0x000000000000094d */ /* 0x000fea0003800000 */
[----:B0-23--:R-:W0:Y:S01]  /*0490*/  LDC.64 R4, c[0x0][0x380] ;  /* 0x0000e000ff047b82 */ /* 0x00de220000000a00 */
[----:B----4-:R-:W-:Y:S02]  /*04a0*/  IMAD.IADD R7, R3, 0x1, R2 ;  /* 0x0000000103077824 */ /* 0x010fe400078e0202 */
[----:B0-----:R-:W-:-:S05]  /*04b0*/  IMAD.WIDE R2, R0, 0x4, R4 ;  /* 0x0000000400027825 */ /* 0x001fca00078e0204 */
[----:B------:R-:W-:Y:S01]  /*04c0*/  STG.E desc[UR6][R2.64], R7 ;  /* 0x0000000702007986 */ /* 0x000fe2000c101906 */
[----:B------:R-:W-:Y:S05]  /*04d0*/  EXIT ;  /* 0x000000000000794d */ /* 0x000fea0003800000 */
.L_x_1:
[----:B------:R-:W-:Y:S02]  /*04e0*/  HFMA2 R14, -RZ, RZ, 0, 5.9604644775390625e-08 ;  /* 0x00000001ff0e7431 */ /* 0x000fe400000001ff */
[----:B-1----:R-:W-:Y:S02]  /*04f0*/  IMAD.MOV.U32 R13, RZ, RZ, R7 ;  /* 0x000000ffff0d7224 */ /* 0x002fe400078e0007 */
[----:B------:R-:W-:Y:S02]  /*0500*/  IMAD.MOV.U32 R15, RZ, RZ, RZ ;  /* 0x000000ffff0f7224 */ /* 0x000fe400078e00ff */
[----:B------:R-:W-:-:S07]  /*0510*/  IMAD.MOV.U32 R12, RZ, RZ, -0x1 ;  /* 0xffffffffff0c7424 */ /* 0x000fce00078e00ff */
[----:B0-----:R-:W-:Y:S05]  /*0520*/  WARPSYNC.COLLECTIVE R12, `(.L_x_2) ;  /* 0x000000000c087348 */ /* 0x001fea0003c00000 */
[----:B------:R1:W2:Y:S02]  /*0530*/  SHFL.UP P6, R10, R13, R14, R15 ;  /* 0x0400000e0d0a7389 */ /* 0x0002a400000c000f */
[----:B012---:R-:W-:Y:S05]  /*0540*/  ENDCOLLECTIVE ;  /* 0x000000000000791b */ /* 0x007fea0003800000 */
.L_x_2:
[----:B------:R-:W-:Y:S02]  /*0550*/  IMAD.MOV.U32 R14, RZ, RZ, 0x2 ;  /* 0x00000002ff0e7424 */ /* 0x000fe400078e00ff */
[----:B------:R-:W-:-:S05]  /*0560*/  IMAD.MOV.U32 R6, RZ, RZ, R10 ;  /* 0x000000ffff067224 */ /* 0x000fca00078e000a */
[----:B------:R-:W-:-:S05]  /*0570*/  SEL R6, R6, RZ, P5 ;  /* 0x000000ff06067207 */ /* 0x000fca0002800000 */
[----:B------:R-:W-:-:S05]  /*0580*/  IMAD.IADD R6, R6, 0x1, R7 ;  /* 0x0000000106067824 */ /* 0x000fca00078e0207 */
[----:B------:R-:W-:-:S07]  /*0590*/  MOV R13, R6 ;  /* 0x00000006000d7202 */ /* 0x000fce0000000f00 */
[----:B------:R-:W-:Y:S05]  /*05a0*/  WARPSYNC.COLLECTIVE R12, `(.L_x_3) ;  /* 0x000000000c087348 */ /* 0x000fea0003c00000 */
[----:B------:R0:W1:Y:S02]  /*05b0*/  SHFL.UP P6, R10, R13, R14, R15 ;  /* 0x0400000e0d0a7389 */ /* 0x00006400000c000f */
[----:B01----:R-:W-:Y:S05]  /*05c0*/  ENDCOLLECTIVE ;  /* 0x000000000000791b */ /* 0x003fea0003800000 */
.L_x_3:
[----:B------:R-:W-:Y:S02]  /*05d0*/  HFMA2 R14, -RZ, RZ, 0, 2.384185791015625e-07 ;  /* 0x00000004ff0e7431 */ /* 0x000fe400000001ff */
[----:B------:R-:W-:-:S05]  /*05e0*/  IMAD.MOV.U32 R8, RZ, RZ, R10 ;  /* 0x000000ffff087224 */ /* 0x000fca00078e000a */
[----:B------:R-:W-:-:S05]  /*05f0*/  SEL R9, R8, RZ, P1 ;  /* 0x000000ff08097207 */ /* 0x000fca0000800000 */
[----:B------:R-:W-:-:S04]  /*0600*/  IMAD.IADD R9, R6, 0x1, R9 ;  /* 0x0000000106097824 */ /* 0x000fc800078e0209 */
[----:B------:R-:W-:-:S07]  /*0610*/  IMAD.MOV.U32 R13, RZ, RZ, R9 ;  /* 0x000000ffff0d7224 */ /* 0x000fce00078e0009 */
[----:B------:R-:W-:Y:S05]  /*0620*/  WARPSYNC.COLLECTIVE R12, `(.L_x_4) ;  /* 0x000000000c087348 */ /* 0x000fea0003c00000 */
[----:B------:R0:W1:Y:S02]  /*0630*/  SHFL.UP P6, R10, R13, R14, R15 ;  /* 0x0400000e0d0a7389 */ /* 0x00006400000c000f */
[----:B01----:R-:W-:Y:S05]  /*0640*/  ENDCOLLECTIVE ;  /* 0x000000000000791b */ /* 0x003fea0003800000 */
.L_x_4:
[----:B------:R-:W-:Y:S02]  /*0650*/  IMAD.MOV.U32 R14, RZ, RZ, 0x8 ;  /* 0x00000008ff0e7424 */ /* 0x000fe400078e00ff */
[----:B------:R-:W-:-:S05]  /*0660*/  IMAD.MOV.U32 R8, RZ, RZ, R10 ;  /* 0x000000ffff087224 */ /* 0x000fca00078e000a */
[----:B------:R-:W-:-:S05]  /*0670*/  SEL R8, R8, RZ, P2 ;  /* 0x000000ff08087207 */ /* 0x000fca0001000000 */
[----:B------:R-:W-:-:S04]  /*0680*/  IMAD.IADD R8, R9, 0x1, R8 ;  /* 0x0000000109087824 */ /* 0x000fc800078e0208 */
[----:B------:R-:W-:-:S07]  /*0690*/  IMAD.MOV.U32 R13, RZ, RZ, R8 ;  /* 0x000000ffff0d7224 */ /* 0x000fce00078e0008 */
[----:B------:R-:W-:Y:S05]  /*06a0*/  WARPSYNC.COLLECTIVE R12, `(.L_x_5) ;  /* 0x000000000c087348 */ /* 0x000fea0003c00000 */
[----:B------:R0:W1:Y:S02]  /*06b0*/  SHFL.UP P6, R10, R13, R14, R15 ;  /* 0x0400000e0d0a7389 */ /* 0x00006400000c000f */
[----:B01----:R-:W-:Y:S05]  /*06c0*/  ENDCOLLECTIVE ;  /* 0x000000000000791b */ /* 0x003fea0003800000 */
.L_x_5:
[----:B------:R-:W-:Y:S01]  /*06d0*/  IMAD.MOV.U32 R14, RZ, RZ, 0x10 ;  /* 0x00000010ff0e7424 */ /* 0x000fe200078e00ff */
[----:B------:R-:W-:-:S04]  /*06e0*/  SEL R11, R10, RZ, P3 ;  /* 0x000000ff0a0b7207 */ /* 0x000fc80001800000 */
[----:B------:R-:W-:-:S05]  /*06f0*/  IADD3 R11, PT, PT, R8, R11, RZ ;  /* 0x0000000b080b7210 */ /* 0x000fca0007ffe0ff */
[----:B------:R-:W-:-:S07]  /*0700*/  IMAD.MOV.U32 R13, RZ, RZ, R11 ;  /* 0x000000ffff0d7224 */ /* 0x000fce00078e000b */
[----:B------:R-:W-:Y:S05]  /*0710*/  WARPSYNC.COLLECTIVE R12, `(.L_x_6) ;  /* 0x000000000c087348 */ /* 0x000fea0003c00000 */
[----:B------:R0:W1:Y:S02]  /*0720*/  SHFL.UP P6, R10, R13, R14, R15 ;  /* 0x0400000e0d0a7389 */ /* 0x00006400000c000f */
[----:B01----:R-:W-:Y:S05]  /*0730*/  ENDCOLLECTIVE ;  /* 0x000000000000791b */ /* 0x003fea0003800000 */
.L_x_6:
[----:B------:R-:W-:Y:S01]  /*0740*/  IMAD.MOV.U32 R7, RZ, RZ, R10 ;  /* 0x000000ffff077224 */ /* 0x000fe200078e000a */
[----:B------:R-:W-:Y:S06]  /*0750*/  BRA `(.L_x_7) ;  /* 0xfffffffc00287947 */ /* 0x000fec000383ffff */
.L_x_8:
[----:B------:R-:W-:-:S00]  /*0760*/  BRA `(.L_x_8) ;  /* 0xfffffffc00fc7947 */ /* 0x000fc0000383ffff */
[----:B------:R-:W-:-:S00]  /*0770*/  NOP ;  /* 0x0000000000007918 */ /* 0x000fc00000000000 */
        /* <DEDUP_REMOVED lines=8> */
.L_x_9:


//--------------------- .nv.shared._Z20block_scan_inclusivePiPKii --------------------------
	.section	.nv.shared._Z20block_scan_inclusivePiPKii,"aw",@nobits
	.sectionflags	@""
	.align	4
.nv.shared._Z20block_scan_inclusivePiPKii:
	.zero		1152


//--------------------- .nv.shared.reserved.0     --------------------------
	.section	.nv.shared.reserved.0,"aw",@nobits
	.weak		__nv_reservedSMEM_offset_0_alias
	.size		__nv_reservedSMEM_offset_0_alias, 0, 64
	.other		__nv_reservedSMEM_offset_0_alias,@"STO_CUDA_RESERVED_SHARED STV_DEFAULT"
__nv_reservedSMEM_offset_0_alias:
	.zero		0
	.zero		64


//--------------------- .nv.constant0._Z20block_scan_inclusivePiPKii --------------------------
	.section	.nv.constant0._Z20block_scan_inclusivePiPKii,"a",@progbits
	.sectionflags	@""
	.align	4
.nv.constant0._Z20block_scan_inclusivePiPKii:
	.zero		916


//--------------------- SYMBOLS --------------------------

	.type		.nv.reservedSmem.offset0,@object
	.size		.nv.reservedSmem.offset0,0x4
	.type		.nv.reservedSmem.cap,@object
	.size		.nv.reservedSmem.cap,0x4
